//
// Generated by NVIDIA NVVM Compiler
//
// Compiler Build ID: CL-36424714
// Cuda compilation tools, release 13.0, V13.0.88
// Based on NVVM 20.0.0
//

.version 9.0
.target sm_100
.address_size 64

	// .globl	_Z4playPiS_i

.visible .entry _Z4playPiS_i(
	.param .u64 .ptr .align 1 _Z4playPiS_i_param_0,
	.param .u64 .ptr .align 1 _Z4playPiS_i_param_1,
	.param .u32 _Z4playPiS_i_param_2
)
{
	.reg .pred 	%p<8>;
	.reg .b32 	%r<55>;
	.reg .b64 	%rd<29>;

	ld.param.u64 	%rd2, [_Z4playPiS_i_param_0];
	ld.param.u64 	%rd3, [_Z4playPiS_i_param_1];
	ld.param.u32 	%r7, [_Z4playPiS_i_param_2];
	cvta.to.global.u64 	%rd1, %rd3;
	mov.u32 	%r8, %ctaid.x;
	mov.u32 	%r9, %ntid.x;
	mov.u32 	%r10, %tid.x;
	mad.lo.s32 	%r1, %r8, %r9, %r10;
	mov.u32 	%r11, %ctaid.y;
	mov.u32 	%r12, %ntid.y;
	mov.u32 	%r13, %tid.y;
	mad.lo.s32 	%r14, %r11, %r12, %r13;
	max.s32 	%r15, %r1, %r14;
	setp.ge.s32 	%p1, %r15, %r7;
	@%p1 bra 	$L__BB0_6;
	cvta.to.global.u64 	%rd4, %rd2;
	add.s32 	%r16, %r1, %r7;
	add.s32 	%r17, %r16, -1;
	rem.s32 	%r18, %r17, %r7;
	add.s32 	%r19, %r1, 1;
	rem.s32 	%r20, %r19, %r7;
	add.s32 	%r21, %r14, %r7;
	add.s32 	%r22, %r21, -1;
	rem.u32 	%r23, %r22, %r7;
	add.s32 	%r24, %r14, 1;
	rem.u32 	%r25, %r24, %r7;
	mul.lo.s32 	%r26, %r18, %r7;
	add.s32 	%r27, %r23, %r26;
	mul.wide.s32 	%rd5, %r27, 4;
	add.s64 	%rd6, %rd4, %rd5;
	ld.global.u32 	%r28, [%rd6];
	add.s32 	%r29, %r26, %r14;
	mul.wide.s32 	%rd7, %r29, 4;
	add.s64 	%rd8, %rd4, %rd7;
	ld.global.u32 	%r30, [%rd8];
	add.s32 	%r31, %r30, %r28;
	add.s32 	%r32, %r25, %r26;
	mul.wide.s32 	%rd9, %r32, 4;
	add.s64 	%rd10, %rd4, %rd9;
	ld.global.u32 	%r33, [%rd10];
	add.s32 	%r34, %r31, %r33;
	mul.lo.s32 	%r35, %r7, %r1;
	add.s32 	%r36, %r23, %r35;
	mul.wide.s32 	%rd11, %r36, 4;
	add.s64 	%rd12, %rd4, %rd11;
	ld.global.u32 	%r37, [%rd12];
	add.s32 	%r38, %r34, %r37;
	add.s32 	%r39, %r25, %r35;
	mul.wide.s32 	%rd13, %r39, 4;
	add.s64 	%rd14, %rd4, %rd13;
	ld.global.u32 	%r40, [%rd14];
	add.s32 	%r41, %r38, %r40;
	mul.lo.s32 	%r42, %r20, %r7;
	add.s32 	%r43, %r42, %r23;
	mul.wide.s32 	%rd15, %r43, 4;
	add.s64 	%rd16, %rd4, %rd15;
	ld.global.u32 	%r44, [%rd16];
	add.s32 	%r45, %r41, %r44;
	add.s32 	%r46, %r42, %r14;
	mul.wide.s32 	%rd17, %r46, 4;
	add.s64 	%rd18, %rd4, %rd17;
	ld.global.u32 	%r47, [%rd18];
	add.s32 	%r48, %r45, %r47;
	add.s32 	%r49, %r25, %r42;
	mul.wide.s32 	%rd19, %r49, 4;
	add.s64 	%rd20, %rd4, %rd19;
	ld.global.u32 	%r50, [%rd20];
	add.s32 	%r51, %r48, %r50;
	add.s32 	%r4, %r35, %r14;
	mul.wide.s32 	%rd21, %r4, 4;
	add.s64 	%rd22, %rd4, %rd21;
	ld.global.u32 	%r5, [%rd22];
	setp.ne.s32 	%p2, %r5, 0;
	setp.ne.s32 	%p3, %r51, 3;
	or.pred  	%p4, %p2, %p3;
	@%p4 bra 	$L__BB0_3;
	add.s64 	%rd28, %rd1, %rd21;
	mov.b32 	%r54, 1;
	st.global.u32 	[%rd28], %r54;
	bra.uni 	$L__BB0_6;
$L__BB0_3:
	setp.ne.s32 	%p5, %r5, 1;
	add.s32 	%r52, %r51, -4;
	setp.gt.u32 	%p6, %r52, -3;
	or.pred  	%p7, %p5, %p6;
	@%p7 bra 	$L__BB0_5;
	add.s64 	%rd26, %rd1, %rd21;
	mov.b32 	%r53, 0;
	st.global.u32 	[%rd26], %r53;
	bra.uni 	$L__BB0_6;
$L__BB0_5:
	add.s64 	%rd24, %rd1, %rd21;
	st.global.u32 	[%rd24], %r5;
$L__BB0_6:
	ret;

}


// ===== COMPILED SASS (sm_100) =====

	.target	sm_100

	.elftype	@"ET_EXEC"


//--------------------- .note.nv.tkinfo           --------------------------
	.section	.note.nv.tkinfo,"",@"SHT_NOTE"
	.sectionflags	@"SHF_NOTE_NV_TKINFO"
	.tkinfo
        /*0018*/ 	.word	0x00000002
        /*0030*/ 	.string	""
        /*0030*/ 	.string	"ptxas"
        /*0030*/ 	.string	"Cuda compilation tools, release 13.0, V13.0.88"
        /*0030*/ 	.string	"Build cuda_13.0.r13.0/compiler.36424714_0"
        /*0030*/ 	.string	"-arch sm_100 -m 64 "



//--------------------- .note.nv.cuinfo           --------------------------
	.section	.note.nv.cuinfo,"",@"SHT_NOTE"
	.sectionflags	@"SHF_NOTE_NV_CUINFO"
        /*0018*/ 	.short	0x0002
        /*001a*/ 	.short	0x0064
        /*001c*/ 	.short	0x0082
	.zero		2


//--------------------- .nv.info                  --------------------------
	.section	.nv.info,"",@"SHT_CUDA_INFO"
	.align	4


	//----- nvinfo : EIATTR_REGCOUNT
	.align		4
        /*0000*/ 	.byte	0x04, 0x2f
        /*0002*/ 	.short	(.L_1 - .L_0)
	.align		4
.L_0:
        /*0004*/ 	.word	index@(_Z4playPiS_i)
        /*0008*/ 	.word	0x0000001a


	//----- nvinfo : EIATTR_FRAME_SIZE
	.align		4
.L_1:
        /*000c*/ 	.byte	0x04, 0x11
        /*000e*/ 	.short	(.L_3 - .L_2)
	.align		4
.L_2:
        /*0010*/ 	.word	index@(_Z4playPiS_i)
        /*0014*/ 	.word	0x00000000


	//----- nvinfo : EIATTR_MIN_STACK_SIZE
	.align		4
.L_3:
        /*0018*/ 	.byte	0x04, 0x12
        /*001a*/ 	.short	(.L_5 - .L_4)
	.align		4
.L_4:
        /*001c*/ 	.word	index@(_Z4playPiS_i)
        /*0020*/ 	.word	0x00000000
.L_5:


//--------------------- .nv.compat                --------------------------
	.section	.nv.compat,"",@"SHT_CUDA_COMPAT_INFO"
	.align	4
        /*0000*/ 	.byte	0x02, 0x09, 0x00, 0x00, 0x02, 0x02, 0x01, 0x00, 0x02, 0x05, 0x05, 0x00, 0x03, 0x07, 0x01, 0x01
        /*0010*/ 	.byte	0x02, 0x03, 0x00, 0x00, 0x02, 0x06, 0x01, 0x00, 0x04, 0x0b, 0x08, 0x00, 0x09, 0x00, 0x00, 0x00
        /*0020*/ 	.byte	0x00, 0x00, 0x00, 0x00


//--------------------- .nv.info._Z4playPiS_i     --------------------------
	.section	.nv.info._Z4playPiS_i,"",@"SHT_CUDA_INFO"
	.sectionflags	@""
	.align	4


	//----- nvinfo : EIATTR_CUDA_API_VERSION
	.align		4
        /*0000*/ 	.byte	0x04, 0x37
        /*0002*/ 	.short	(.L_7 - .L_6)
.L_6:
        /*0004*/ 	.word	0x00000082


	//----- nvinfo : EIATTR_KPARAM_INFO
	.align		4
.L_7:
        /*0008*/ 	.byte	0x04, 0x17
        /*000a*/ 	.short	(.L_9 - .L_8)
.L_8:
        /*000c*/ 	.word	0x00000000
        /*0010*/ 	.short	0x0002
        /*0012*/ 	.short	0x0010
        /*0014*/ 	.byte	0x00, 0xf0, 0x11, 0x00


	//----- nvinfo : EIATTR_KPARAM_INFO
	.align		4
.L_9:
        /*0018*/ 	.byte	0x04, 0x17
        /*001a*/ 	.short	(.L_11 - .L_10)
.L_10:
        /*001c*/ 	.word	0x00000000
        /*0020*/ 	.short	0x0001
        /*0022*/ 	.short	0x0008
        /*0024*/ 	.byte	0x00, 0xf5, 0x21, 0x00


	//----- nvinfo : EIATTR_KPARAM_INFO
	.align		4
.L_11:
        /*0028*/ 	.byte	0x04, 0x17
        /*002a*/ 	.short	(.L_13 - .L_12)
.L_12:
        /*002c*/ 	.word	0x00000000
        /*0030*/ 	.short	0x0000
        /*0032*/ 	.short	0x0000
        /*0034*/ 	.byte	0x00, 0xf5, 0x21, 0x00


	//----- nvinfo : EIATTR_SPARSE_MMA_MASK
	.align		4
.L_13:
        /*0038*/ 	.byte	0x03, 0x50
        /*003a*/ 	.short	0x0000


	//----- nvinfo : EIATTR_MAXREG_COUNT
	.align		4
        /*003c*/ 	.byte	0x03, 0x1b
        /*003e*/ 	.short	0x00ff


	//----- nvinfo : EIATTR_MERCURY_ISA_VERSION
	.align		4
        /*0040*/ 	.byte	0x03, 0x5f
        /*0042*/ 	.short	0x0101


	//----- nvinfo : EIATTR_VRC_CTA_INIT_COUNT
	.align		4
        /*0044*/ 	.byte	0x02, 0x4a
	.zero		1
	.zero		1


	//----- nvinfo : EIATTR_EXIT_INSTR_OFFSETS
	.align		4
        /*0048*/ 	.byte	0x04, 0x1c
        /*004a*/ 	.short	(.L_15 - .L_14)


	//   ....[0]....
.L_14:
        /*004c*/ 	.word	0x000000c0


	//   ....[1]....
        /*0050*/ 	.word	0x00000720


	//   ....[2]....
        /*0054*/ 	.word	0x00000790


	//   ....[3]....
        /*0058*/ 	.word	0x000007d0


	//----- nvinfo : EIATTR_CBANK_PARAM_SIZE
	.align		4
.L_15:
        /*005c*/ 	.byte	0x03, 0x19
        /*005e*/ 	.short	0x0014


	//----- nvinfo : EIATTR_PARAM_CBANK
	.align		4
        /*0060*/ 	.byte	0x04, 0x0a
        /*0062*/ 	.short	(.L_17 - .L_16)
	.align		4
.L_16:
        /*0064*/ 	.word	index@(.nv.constant0._Z4playPiS_i)
        /*0068*/ 	.short	0x0380
        /*006a*/ 	.short	0x0014


	//----- nvinfo : EIATTR_SW_WAR
	.align		4
.L_17:
        /*006c*/ 	.byte	0x04, 0x36
        /*006e*/ 	.short	(.L_19 - .L_18)
.L_18:
        /*0070*/ 	.word	0x00000008
.L_19:


//--------------------- .nv.callgraph             --------------------------
	.section	.nv.callgraph,"",@"SHT_CUDA_CALLGRAPH"
	.align	4
	.sectionentsize	8
	.align		4
        /*0000*/ 	.word	0x00000000
	.align		4
        /*0004*/ 	.word	0xffffffff
	.align		4
        /*0008*/ 	.word	0x00000000
	.align		4
        /*000c*/ 	.word	0xfffffffe
	.align		4
        /*0010*/ 	.word	0x00000000
	.align		4
        /*0014*/ 	.word	0xfffffffd
	.align		4
        /*0018*/ 	.word	0x00000000
	.align		4
        /*001c*/ 	.word	0xfffffffc


//--------------------- .text._Z4playPiS_i        --------------------------
	.section	.text._Z4playPiS_i,"ax",@progbits
	.align	128
        .global         _Z4playPiS_i
        .type           _Z4playPiS_i,@function
        .size           _Z4playPiS_i,(.L_x_1 - _Z4playPiS_i)
        .other          _Z4playPiS_i,@"STO_CUDA_ENTRY STV_DEFAULT"
_Z4playPiS_i:
.text._Z4playPiS_i:
[----:B------:R-:W-:Y:S01]  /*0000*/  LDC R1, c[0x0][0x37c] ;  /* 0x0000df00ff017b82 */ /* 0x000fe20000000800 */
[----:B------:R-:W0:Y:S07]  /*0010*/  S2R R0, SR_TID.X ;  /* 0x0000000000007919 */ /* 0x000e2e0000002100 */
[----:B------:R-:W0:Y:S01]  /*0020*/  S2UR UR4, SR_CTAID.X ;  /* 0x00000000000479c3 */ /* 0x000e220000002500 */
[----:B------:R-:W1:Y:S07]  /*0030*/  S2R R3, SR_TID.Y ;  /* 0x0000000000037919 */ /* 0x000e6e0000002200 */
[----:B------:R-:W0:Y:S08]  /*0040*/  LDC R5, c[0x0][0x360] ;  /* 0x0000d800ff057b82 */ /* 0x000e300000000800 */
[----:B------:R-:W1:Y:S08]  /*0050*/  S2UR UR5, SR_CTAID.Y ;  /* 0x00000000000579c3 */ /* 0x000e700000002600 */
[----:B------:R-:W1:Y:S08]  /*0060*/  LDC R2, c[0x0][0x364] ;  /* 0x0000d900ff027b82 */ /* 0x000e700000000800 */
[----:B------:R-:W2:Y:S01]  /*0070*/  LDC R4, c[0x0][0x390] ;  /* 0x0000e400ff047b82 */ /* 0x000ea20000000800 */
[----:B0-----:R-:W-:-:S02]  /*0080*/  IMAD R5, R5, UR4, R0 ;  /* 0x0000000405057c24 */ /* 0x001fc4000f8e0200 */
[----:B-1----:R-:W-:-:S05]  /*0090*/  IMAD R0, R2, UR5, R3 ;  /* 0x0000000502007c24 */ /* 0x002fca000f8e0203 */
[----:B------:R-:W-:-:S04]  /*00a0*/  VIMNMX R3, PT, PT, R5, R0, !PT ;  /* 0x0000000005037248 */ /* 0x000fc80007fe0100 */
[----:B--2---:R-:W-:-:S13]  /*00b0*/  ISETP.GE.AND P0, PT, R3, R4, PT ;  /* 0x000000040300720c */ /* 0x004fda0003f06270 */
[----:B------:R-:W-:Y:S05]  /*00c0*/  @P0 EXIT ;  /* 0x000000000000094d */ /* 0x000fea0003800000 */
[----:B------:R-:W-:Y:S01]  /*00d0*/  IABS R6, R4 ;  /* 0x0000000400067213 */ /* 0x000fe20000000000 */
[----:B------:R-:W0:Y:S01]  /*00e0*/  I2F.U32.RP R7, R4 ;  /* 0x0000000400077306 */ /* 0x000e220000209000 */
[C---:B------:R-:W-:Y:S01]  /*00f0*/  IADD3 R2, PT, PT, R5.reuse, -0x1, R4 ;  /* 0xffffffff05027810 */ /* 0x040fe20007ffe004 */
[----:B------:R-:W-:Y:S01]  /*0100*/  VIADD R12, R5, 0x1 ;  /* 0x00000001050c7836 */ /* 0x000fe20000000000 */
[----:B------:R-:W1:Y:S05]  /*0110*/  LDCU.64 UR4, c[0x0][0x358] ;  /* 0x00006b00ff0477ac */ /* 0x000e6a0008000a00 */
[----:B------:R-:W2:Y:S08]  /*0120*/  I2F.RP R3, R6 ;  /* 0x0000000600037306 */ /* 0x000eb00000209400 */
[----:B0-----:R-:W0:Y:S08]  /*0130*/  MUFU.RCP R7, R7 ;  /* 0x0000000700077308 */ /* 0x001e300000001000 */
[----:B--2---:R-:W2:Y:S01]  /*0140*/  MUFU.RCP R3, R3 ;  /* 0x0000000300037308 */ /* 0x004ea20000001000 */
[----:B0-----:R-:W-:Y:S01]  /*0150*/  VIADD R8, R7, 0xffffffe ;  /* 0x0ffffffe07087836 */ /* 0x001fe20000000000 */
[----:B------:R-:W-:-:S06]  /*0160*/  IABS R7, R2 ;  /* 0x0000000200077213 */ /* 0x000fcc0000000000 */
[----:B------:R0:W3:Y:S01]  /*0170*/  F2I.FTZ.U32.TRUNC.NTZ R9, R8 ;  /* 0x0000000800097305 */ /* 0x0000e2000021f000 */
[----:B--2---:R-:W-:-:S07]  /*0180*/  IADD3 R10, PT, PT, R3, 0xffffffe, RZ ;  /* 0x0ffffffe030a7810 */ /* 0x004fce0007ffe0ff */
[----:B------:R2:W4:Y:S01]  /*0190*/  F2I.FTZ.U32.TRUNC.NTZ R11, R10 ;  /* 0x0000000a000b7305 */ /* 0x000522000021f000 */
[----:B0-----:R-:W-:Y:S01]  /*01a0*/  MOV R8, RZ ;  /* 0x000000ff00087202 */ /* 0x001fe20000000f00 */
[----:B---3--:R-:W-:Y:S02]  /*01b0*/  IMAD.MOV R3, RZ, RZ, -R9 ;  /* 0x000000ffff037224 */ /* 0x008fe400078e0a09 */
[----:B--2---:R-:W-:Y:S01]  /*01c0*/  HFMA2 R10, -RZ, RZ, 0, 0 ;  /* 0x00000000ff0a7431 */ /* 0x004fe200000001ff */
[----:B----4-:R-:W-:-:S05]  /*01d0*/  IADD3 R13, PT, PT, RZ, -R11, RZ ;  /* 0x8000000bff0d7210 */ /* 0x010fca0007ffe0ff */
[----:B------:R-:W-:-:S04]  /*01e0*/  IMAD R13, R13, R6, RZ ;  /* 0x000000060d0d7224 */ /* 0x000fc800078e02ff */
[----:B------:R-:W-:Y:S01]  /*01f0*/  IMAD.HI.U32 R10, R11, R13, R10 ;  /* 0x0000000d0b0a7227 */ /* 0x000fe200078e000a */
[----:B------:R-:W-:-:S03]  /*0200*/  IABS R13, R12 ;  /* 0x0000000c000d7213 */ /* 0x000fc60000000000 */
[----:B------:R-:W-:Y:S02]  /*0210*/  IMAD R11, R3, R4, RZ ;  /* 0x00000004030b7224 */ /* 0x000fe400078e02ff */
[----:B------:R-:W-:-:S04]  /*0220*/  IMAD.HI.U32 R3, R10, R7, RZ ;  /* 0x000000070a037227 */ /* 0x000fc800078e00ff */
[----:B------:R-:W-:Y:S01]  /*0230*/  IMAD.HI.U32 R8, R9, R11, R8 ;  /* 0x0000000b09087227 */ /* 0x000fe200078e0008 */
[----:B------:R-:W-:-:S03]  /*0240*/  IADD3 R9, PT, PT, R0, -0x1, R4 ;  /* 0xffffffff00097810 */ /* 0x000fc60007ffe004 */
[----:B------:R-:W-:Y:S02]  /*0250*/  IMAD.MOV R11, RZ, RZ, -R3 ;  /* 0x000000ffff0b7224 */ /* 0x000fe400078e0a03 */
[----:B------:R-:W-:-:S04]  /*0260*/  IMAD.HI.U32 R3, R8, R9, RZ ;  /* 0x0000000908037227 */ /* 0x000fc800078e00ff */
[----:B------:R-:W-:Y:S01]  /*0270*/  IMAD R7, R6, R11, R7 ;  /* 0x0000000b06077224 */ /* 0x000fe200078e0207 */
[----:B------:R-:W-:Y:S01]  /*0280*/  IADD3 R11, PT, PT, R0, 0x1, RZ ;  /* 0x00000001000b7810 */ /* 0x000fe20007ffe0ff */
[----:B------:R-:W-:-:S03]  /*0290*/  IMAD.HI.U32 R10, R10, R13, RZ ;  /* 0x0000000d0a0a7227 */ /* 0x000fc600078e00ff */
[----:B------:R-:W-:Y:S01]  /*02a0*/  ISETP.GT.U32.AND P1, PT, R6, R7, PT ;  /* 0x000000070600720c */ /* 0x000fe20003f24070 */
[----:B------:R-:W-:Y:S01]  /*02b0*/  IMAD.HI.U32 R8, R8, R11, RZ ;  /* 0x0000000b08087227 */ /* 0x000fe200078e00ff */
[----:B------:R-:W-:-:S03]  /*02c0*/  IADD3 R10, PT, PT, -R10, RZ, RZ ;  /* 0x000000ff0a0a7210 */ /* 0x000fc60007ffe1ff */
[----:B------:R-:W-:Y:S02]  /*02d0*/  IMAD.MOV R8, RZ, RZ, -R8 ;  /* 0x000000ffff087224 */ /* 0x000fe400078e0a08 */
[----:B------:R-:W-:Y:S02]  /*02e0*/  IMAD.MOV R3, RZ, RZ, -R3 ;  /* 0x000000ffff037224 */ /* 0x000fe400078e0a03 */
[C---:B------:R-:W-:Y:S01]  /*02f0*/  IMAD R11, R4.reuse, R8, R11 ;  /* 0x00000008040b7224 */ /* 0x040fe200078e020b */
[----:B------:R-:W-:Y:S01]  /*0300*/  LOP3.LUT R8, RZ, R4, RZ, 0x33, !PT ;  /* 0x00000004ff087212 */ /* 0x000fe200078e33ff */
[----:B------:R-:W-:Y:S02]  /*0310*/  IMAD R15, R4, R3, R9 ;  /* 0x00000003040f7224 */ /* 0x000fe400078e0209 */
[----:B------:R-:W-:Y:S01]  /*0320*/  IMAD R9, R6, R10, R13 ;  /* 0x0000000a06097224 */ /* 0x000fe200078e020d */
[-C--:B------:R-:W-:Y:S02]  /*0330*/  ISETP.GE.U32.AND P4, PT, R11, R4.reuse, PT ;  /* 0x000000040b00720c */ /* 0x080fe40003f86070 */
[----:B------:R-:W-:-:S02]  /*0340*/  ISETP.GE.U32.AND P0, PT, R15, R4, PT ;  /* 0x000000040f00720c */ /* 0x000fc40003f06070 */
[----:B------:R-:W-:Y:S02]  /*0350*/  ISETP.GT.U32.AND P2, PT, R6, R9, PT ;  /* 0x000000090600720c */ /* 0x000fe40003f44070 */
[----:B------:R-:W-:-:S04]  /*0360*/  @!P1 IADD3 R7, PT, PT, R7, -R6, RZ ;  /* 0x8000000607079210 */ /* 0x000fc80007ffe0ff */
[----:B------:R-:W-:-:S03]  /*0370*/  ISETP.GT.U32.AND P3, PT, R6, R7, PT ;  /* 0x000000070600720c */ /* 0x000fc60003f64070 */
[--C-:B------:R-:W-:Y:S01]  /*0380*/  @P4 IMAD.IADD R11, R11, 0x1, -R4.reuse ;  /* 0x000000010b0b4824 */ /* 0x100fe200078e0a04 */
[----:B------:R-:W-:Y:S01]  /*0390*/  ISETP.GE.AND P4, PT, R12, RZ, PT ;  /* 0x000000ff0c00720c */ /* 0x000fe20003f86270 */
[----:B------:R-:W-:Y:S01]  /*03a0*/  @P0 IMAD.IADD R15, R15, 0x1, -R4 ;  /* 0x000000010f0f0824 */ /* 0x000fe200078e0a04 */
[----:B------:R-:W-:Y:S02]  /*03b0*/  ISETP.GE.AND P0, PT, R2, RZ, PT ;  /* 0x000000ff0200720c */ /* 0x000fe40003f06270 */
[----:B------:R-:W-:Y:S01]  /*03c0*/  @!P2 IADD3 R9, PT, PT, R9, -R6, RZ ;  /* 0x800000060909a210 */ /* 0x000fe20007ffe0ff */
[----:B------:R-:W0:Y:S01]  /*03d0*/  LDC.64 R2, c[0x0][0x380] ;  /* 0x0000e000ff027b82 */ /* 0x000e220000000a00 */
[-C--:B------:R-:W-:Y:S02]  /*03e0*/  ISETP.GE.U32.AND P5, PT, R11, R4.reuse, PT ;  /* 0x000000040b00720c */ /* 0x080fe40003fa6070 */
[----:B------:R-:W-:Y:S02]  /*03f0*/  ISETP.GE.U32.AND P1, PT, R15, R4, PT ;  /* 0x000000040f00720c */ /* 0x000fe40003f26070 */
[----:B------:R-:W-:-:S02]  /*0400*/  ISETP.GT.U32.AND P2, PT, R6, R9, PT ;  /* 0x000000090600720c */ /* 0x000fc40003f44070 */
[----:B------:R-:W-:Y:S02]  /*0410*/  @!P3 IADD3 R7, PT, PT, R7, -R6, RZ ;  /* 0x800000060707b210 */ /* 0x000fe40007ffe0ff */
[C---:B------:R-:W-:Y:S02]  /*0420*/  ISETP.NE.AND P3, PT, R4.reuse, RZ, PT ;  /* 0x000000ff0400720c */ /* 0x040fe40003f65270 */
[----:B------:R-:W-:Y:S02]  /*0430*/  @!P0 IADD3 R7, PT, PT, -R7, RZ, RZ ;  /* 0x000000ff07078210 */ /* 0x000fe40007ffe1ff */
[----:B------:R-:W-:Y:S02]  /*0440*/  ISETP.NE.U32.AND P0, PT, R4, RZ, PT ;  /* 0x000000ff0400720c */ /* 0x000fe40003f05070 */
[-C--:B------:R-:W-:Y:S02]  /*0450*/  @P5 IADD3 R11, PT, PT, R11, -R4.reuse, RZ ;  /* 0x800000040b0b5210 */ /* 0x080fe40007ffe0ff */
[----:B------:R-:W-:Y:S01]  /*0460*/  @P1 IADD3 R15, PT, PT, R15, -R4, RZ ;  /* 0x800000040f0f1210 */ /* 0x000fe20007ffe0ff */
[----:B------:R-:W-:Y:S01]  /*0470*/  @!P2 IMAD.IADD R9, R9, 0x1, -R6 ;  /* 0x000000010909a824 */ /* 0x000fe200078e0a06 */
[----:B------:R-:W-:-:S02]  /*0480*/  SEL R7, R8, R7, !P3 ;  /* 0x0000000708077207 */ /* 0x000fc40005800000 */
[C---:B------:R-:W-:Y:S02]  /*0490*/  SEL R23, R8.reuse, R11, !P0 ;  /* 0x0000000b08177207 */ /* 0x040fe40004000000 */
[C---:B------:R-:W-:Y:S01]  /*04a0*/  SEL R15, R8.reuse, R15, !P0 ;  /* 0x0000000f080f7207 */ /* 0x040fe20004000000 */
[-C--:B------:R-:W-:Y:S01]  /*04b0*/  IMAD R17, R7, R4.reuse, R0 ;  /* 0x0000000407117224 */ /* 0x080fe200078e0200 */
[----:B------:R-:W-:Y:S01]  /*04c0*/  @!P4 IADD3 R9, PT, PT, -R9, RZ, RZ ;  /* 0x000000ff0909c210 */ /* 0x000fe20007ffe1ff */
[CC--:B------:R-:W-:Y:S02]  /*04d0*/  IMAD R13, R7.reuse, R4.reuse, R23 ;  /* 0x00000004070d7224 */ /* 0x0c0fe400078e0217 */
[-CC-:B------:R-:W-:Y:S01]  /*04e0*/  IMAD R19, R7, R4.reuse, R15.reuse ;  /* 0x0000000407137224 */ /* 0x180fe200078e020f */
[----:B------:R-:W-:Y:S01]  /*04f0*/  SEL R21, R8, R9, !P3 ;  /* 0x0000000908157207 */ /* 0x000fe20005800000 */
[CC--:B------:R-:W-:Y:S02]  /*0500*/  IMAD R9, R5.reuse, R4.reuse, R15 ;  /* 0x0000000405097224 */ /* 0x0c0fe400078e020f */
[----:B------:R-:W-:-:S02]  /*0510*/  IMAD R7, R5, R4, R23 ;  /* 0x0000000405077224 */ /* 0x000fc400078e0217 */
[----:B0-----:R-:W-:-:S04]  /*0520*/  IMAD.WIDE R12, R13, 0x4, R2 ;  /* 0x000000040d0c7825 */ /* 0x001fc800078e0202 */
[--C-:B------:R-:W-:Y:S02]  /*0530*/  IMAD.WIDE R16, R17, 0x4, R2.reuse ;  /* 0x0000000411107825 */ /* 0x100fe400078e0202 */
[----:B-1----:R-:W2:Y:S02]  /*0540*/  LDG.E R12, desc[UR4][R12.64] ;  /* 0x000000040c0c7981 */ /* 0x002ea4000c1e1900 */
[----:B------:R-:W-:Y:S02]  /*0550*/  IMAD.WIDE R18, R19, 0x4, R2 ;  /* 0x0000000413127825 */ /* 0x000fe400078e0202 */
[----:B------:R0:W2:Y:S02]  /*0560*/  LDG.E R10, desc[UR4][R16.64] ;  /* 0x00000004100a7981 */ /* 0x0000a4000c1e1900 */
[CC--:B------:R-:W-:Y:S02]  /*0570*/  IMAD R15, R21.reuse, R4.reuse, R15 ;  /* 0x00000004150f7224 */ /* 0x0c0fe400078e020f */
[----:B------:R-:W-:Y:S01]  /*0580*/  IMAD R23, R21, R4, R23 ;  /* 0x0000000415177224 */ /* 0x000fe200078e0217 */
[----:B------:R1:W2:Y:S01]  /*0590*/  LDG.E R11, desc[UR4][R18.64] ;  /* 0x00000004120b7981 */ /* 0x0002a2000c1e1900 */
[----:B------:R-:W-:-:S04]  /*05a0*/  IMAD.WIDE R8, R9, 0x4, R2 ;  /* 0x0000000409087825 */ /* 0x000fc800078e0202 */
[----:B------:R-:W-:Y:S02]  /*05b0*/  IMAD.WIDE R6, R7, 0x4, R2 ;  /* 0x0000000407067825 */ /* 0x000fe400078e0202 */
[----:B------:R-:W3:Y:S02]  /*05c0*/  LDG.E R9, desc[UR4][R8.64] ;  /* 0x0000000408097981 */ /* 0x000ee4000c1e1900 */
[----:B------:R-:W-:Y:S02]  /*05d0*/  IMAD R21, R21, R4, R0 ;  /* 0x0000000415157224 */ /* 0x000fe400078e0200 */
[--C-:B------:R-:W-:Y:S01]  /*05e0*/  IMAD.WIDE R14, R15, 0x4, R2.reuse ;  /* 0x000000040f0e7825 */ /* 0x100fe200078e0202 */
[----:B------:R-:W3:Y:S03]  /*05f0*/  LDG.E R6, desc[UR4][R6.64] ;  /* 0x0000000406067981 */ /* 0x000ee6000c1e1900 */
[----:B0-----:R-:W-:-:S02]  /*0600*/  IMAD.WIDE R16, R21, 0x4, R2 ;  /* 0x0000000415107825 */ /* 0x001fc400078e0202 */
[----:B------:R-:W4:Y:S02]  /*0610*/  LDG.E R14, desc[UR4][R14.64] ;  /* 0x000000040e0e7981 */ /* 0x000f24000c1e1900 */
[----:B-1----:R-:W-:Y:S02]  /*0620*/  IMAD.WIDE R18, R23, 0x4, R2 ;  /* 0x0000000417127825 */ /* 0x002fe400078e0202 */
[----:B------:R-:W4:Y:S02]  /*0630*/  LDG.E R16, desc[UR4][R16.64] ;  /* 0x0000000410107981 */ /* 0x000f24000c1e1900 */
[----:B------:R-:W-:Y:S02]  /*0640*/  IMAD R5, R5, R4, R0 ;  /* 0x0000000405057224 */ /* 0x000fe400078e0200 */
[----:B------:R-:W5:Y:S02]  /*0650*/  LDG.E R18, desc[UR4][R18.64] ;  /* 0x0000000412127981 */ /* 0x000f64000c1e1900 */
[----:B------:R-:W-:-:S05]  /*0660*/  IMAD.WIDE R2, R5, 0x4, R2 ;  /* 0x0000000405027825 */ /* 0x000fca00078e0202 */
[----:B------:R-:W5:Y:S01]  /*0670*/  LDG.E R13, desc[UR4][R2.64] ;  /* 0x00000004020d7981 */ /* 0x000f62000c1e1900 */
[----:B--2---:R-:W-:-:S04]  /*0680*/  IADD3 R10, PT, PT, R12, R10, R11 ;  /* 0x0000000a0c0a7210 */ /* 0x004fc80007ffe00b */
[----:B---3--:R-:W-:-:S04]  /*0690*/  IADD3 R9, PT, PT, R6, R10, R9 ;  /* 0x0000000a06097210 */ /* 0x008fc80007ffe009 */
[----:B----4-:R-:W-:-:S05]  /*06a0*/  IADD3 R9, PT, PT, R16, R9, R14 ;  /* 0x0000000910097210 */ /* 0x010fca0007ffe00e */
[----:B-----5:R-:W-:-:S05]  /*06b0*/  IMAD.IADD R0, R9, 0x1, R18 ;  /* 0x0000000109007824 */ /* 0x020fca00078e0212 */
[----:B------:R-:W-:-:S04]  /*06c0*/  ISETP.NE.AND P0, PT, R0, 0x3, PT ;  /* 0x000000030000780c */ /* 0x000fc80003f05270 */
[----:B------:R-:W-:-:S13]  /*06d0*/  ISETP.NE.OR P0, PT, R13, RZ, P0 ;  /* 0x000000ff0d00720c */ /* 0x000fda0000705670 */
[----:B------:R-:W0:Y:S01]  /*06e0*/  @!P0 LDC.64 R6, c[0x0][0x388] ;  /* 0x0000e200ff068b82 */ /* 0x000e220000000a00 */
[----:B------:R-:W-:Y:S01]  /*06f0*/  @!P0 MOV R9, 0x1 ;  /* 0x0000000100098802 */ /* 0x000fe20000000f00 */
[----:B0-----:R-:W-:-:S05]  /*0700*/  @!P0 IMAD.WIDE R6, R5, 0x4, R6 ;  /* 0x0000000405068825 */ /* 0x001fca00078e0206 */
[----:B------:R0:W-:Y:S01]  /*0710*/  @!P0 STG.E desc[UR4][R6.64], R9 ;  /* 0x0000000906008986 */ /* 0x0001e2000c101904 */
[----:B------:R-:W-:Y:S05]  /*0720*/  @!P0 EXIT ;  /* 0x000000000000894d */ /* 0x000fea0003800000 */
[----:B------:R-:W-:-:S04]  /*0730*/  IADD3 R0, PT, PT, R0, -0x4, RZ ;  /* 0xfffffffc00007810 */ /* 0x000fc80007ffe0ff */
[----:B------:R-:W-:-:S04]  /*0740*/  ISETP.GT.U32.AND P0, PT, R0, -0x3, PT ;  /* 0xfffffffd0000780c */ /* 0x000fc80003f04070 */
[----:B------:R-:W-:-:S13]  /*0750*/  ISETP.NE.OR P0, PT, R13, 0x1, P0 ;  /* 0x000000010d00780c */ /* 0x000fda0000705670 */
[----:B------:R-:W1:Y:S02]  /*0760*/  @!P0 LDC.64 R2, c[0x0][0x388] ;  /* 0x0000e200ff028b82 */ /* 0x000e640000000a00 */
[----:B-1----:R-:W-:-:S05]  /*0770*/  @!P0 IMAD.WIDE R2, R5, 0x4, R2 ;  /* 0x0000000405028825 */ /* 0x002fca00078e0202 */
[----:B------:R1:W-:Y:S01]  /*0780*/  @!P0 STG.E desc[UR4][R2.64], RZ ;  /* 0x000000ff02008986 */ /* 0x0003e2000c101904 */
[----:B------:R-:W-:Y:S05]  /*0790*/  @!P0 EXIT ;  /* 0x000000000000894d */ /* 0x000fea0003800000 */
[----:B-1----:R-:W1:Y:S02]  /*07a0*/  LDC.64 R2, c[0x0][0x388] ;  /* 0x0000e200ff027b82 */ /* 0x002e640000000a00 */
[----:B-1----:R-:W-:-:S05]  /*07b0*/  IMAD.WIDE R2, R5, 0x4, R2 ;  /* 0x0000000405027825 */ /* 0x002fca00078e0202 */
[----:B------:R-:W-:Y:S01]  /*07c0*/  STG.E desc[UR4][R2.64], R13 ;  /* 0x0000000d02007986 */ /* 0x000fe2000c101904 */
[----:B------:R-:W-:Y:S05]  /*07d0*/  EXIT ;  /* 0x000000000000794d */ /* 0x000fea0003800000 */
.L_x_0:
[----:B------:R-:W-:-:S00]  /*07e0*/  BRA `(.L_x_0) ;  /* 0xfffffffc00fc7947 */ /* 0x000fc0000383ffff */
[----:B------:R-:W-:-:S00]  /*07f0*/  NOP ;  /* 0x0000000000007918 */ /* 0x000fc00000000000 */
        /* <DEDUP_REMOVED lines=8> */
.L_x_1:


//--------------------- .nv.shared.reserved.0     --------------------------
	.section	.nv.shared.reserved.0,"aw",@nobits
	.weak		__nv_reservedSMEM_offset_0_alias
	.size		__nv_reservedSMEM_offset_0_alias, 0, 64
	.other		__nv_reservedSMEM_offset_0_alias,@"STO_CUDA_RESERVED_SHARED STV_DEFAULT"
__nv_reservedSMEM_offset_0_alias:
	.zero		0
	.zero		64


//--------------------- .nv.constant0._Z4playPiS_i --------------------------
	.section	.nv.constant0._Z4playPiS_i,"a",@progbits
	.sectionflags	@""
	.align	4
.nv.constant0._Z4playPiS_i:
	.zero		916


//--------------------- SYMBOLS --------------------------

	.type		.nv.reservedSmem.offset0,@object
	.size		.nv.reservedSmem.offset0,0x4
